//
// Generated by NVIDIA NVVM Compiler
//
// Compiler Build ID: CL-36424714
// Cuda compilation tools, release 13.0, V13.0.88
// Based on NVVM 20.0.0
//

.version 9.0
.target sm_100
.address_size 64

	// .globl	_Z5hellov
.extern .func  (.param .b32 func_retval0) vprintf
(
	.param .b64 vprintf_param_0,
	.param .b64 vprintf_param_1
)
;
.global .align 1 .b8 $str[41] = {72, 101, 108, 108, 111, 44, 32, 87, 111, 114, 108, 100, 32, 102, 114, 111, 109, 32, 98, 108, 111, 99, 107, 58, 32, 37, 100, 32, 44, 116, 104, 114, 101, 97, 100, 58, 32, 37, 100, 10};

.visible .entry _Z5hellov()
{
	.local .align 8 .b8 	__local_depot0[8];
	.reg .b64 	%SP;
	.reg .b64 	%SPL;
	.reg .b32 	%r<5>;
	.reg .b64 	%rd<5>;

	mov.u64 	%SPL, __local_depot0;
	cvta.local.u64 	%SP, %SPL;
	add.u64 	%rd1, %SP, 0;
	add.u64 	%rd2, %SPL, 0;
	mov.u32 	%r1, %ctaid.x;
	mov.u32 	%r2, %tid.x;
	st.local.v2.u32 	[%rd2], {%r1, %r2};
	mov.u64 	%rd3, $str;
	cvta.global.u64 	%rd4, %rd3;
	{ // callseq 0, 0
	.param .b64 param0;
	st.param.b64 	[param0], %rd4;
	.param .b64 param1;
	st.param.b64 	[param1], %rd1;
	.param .b32 retval0;
	call.uni (retval0), 
	vprintf, 
	(
	param0, 
	param1
	);
	ld.param.b32 	%r3, [retval0];
	} // callseq 0
	ret;

}


// ===== COMPILED SASS (sm_100) =====

	.target	sm_100

	.elftype	@"ET_EXEC"


//--------------------- .note.nv.tkinfo           --------------------------
	.section	.note.nv.tkinfo,"",@"SHT_NOTE"
	.sectionflags	@"SHF_NOTE_NV_TKINFO"
	.tkinfo
        /*0018*/ 	.word	0x00000002
        /*0030*/ 	.string	""
        /*0030*/ 	.string	"ptxas"
        /*0030*/ 	.string	"Cuda compilation tools, release 13.0, V13.0.88"
        /*0030*/ 	.string	"Build cuda_13.0.r13.0/compiler.36424714_0"
        /*0030*/ 	.string	"-arch sm_100 -m 64 "



//--------------------- .note.nv.cuinfo           --------------------------
	.section	.note.nv.cuinfo,"",@"SHT_NOTE"
	.sectionflags	@"SHF_NOTE_NV_CUINFO"
        /*0018*/ 	.short	0x0002
        /*001a*/ 	.short	0x0064
        /*001c*/ 	.short	0x0082
	.zero		2


//--------------------- .nv.info                  --------------------------
	.section	.nv.info,"",@"SHT_CUDA_INFO"
	.align	4


	//----- nvinfo : EIATTR_REGCOUNT
	.align		4
        /*0000*/ 	.byte	0x04, 0x2f
        /*0002*/ 	.short	(.L_2 - .L_1)
	.align		4
.L_1:
        /*0004*/ 	.word	index@(_Z5hellov)
        /*0008*/ 	.word	0x00000018


	//----- nvinfo : EIATTR_FRAME_SIZE
	.align		4
.L_2:
        /*000c*/ 	.byte	0x04, 0x11
        /*000e*/ 	.short	(.L_4 - .L_3)
	.align		4
.L_3:
        /*0010*/ 	.word	index@(_Z5hellov)
        /*0014*/ 	.word	0x00000008


	//----- nvinfo : EIATTR_MIN_STACK_SIZE
	.align		4
.L_4:
        /*0018*/ 	.byte	0x04, 0x12
        /*001a*/ 	.short	(.L_6 - .L_5)
	.align		4
.L_5:
        /*001c*/ 	.word	index@(_Z5hellov)
        /*0020*/ 	.word	0x00000008
.L_6:


//--------------------- .nv.compat                --------------------------
	.section	.nv.compat,"",@"SHT_CUDA_COMPAT_INFO"
	.align	4
        /*0000*/ 	.byte	0x02, 0x09, 0x00, 0x00, 0x02, 0x02, 0x01, 0x00, 0x02, 0x05, 0x05, 0x00, 0x03, 0x07, 0x01, 0x01
        /*0010*/ 	.byte	0x02, 0x03, 0x00, 0x00, 0x02, 0x06, 0x01, 0x00, 0x04, 0x0b, 0x08, 0x00, 0x09, 0x00, 0x00, 0x00
        /*0020*/ 	.byte	0x00, 0x00, 0x00, 0x00


//--------------------- .nv.info._Z5hellov        --------------------------
	.section	.nv.info._Z5hellov,"",@"SHT_CUDA_INFO"
	.sectionflags	@""
	.align	4


	//----- nvinfo : EIATTR_CUDA_API_VERSION
	.align		4
        /*0000*/ 	.byte	0x04, 0x37
        /*0002*/ 	.short	(.L_8 - .L_7)
.L_7:
        /*0004*/ 	.word	0x00000082


	//----- nvinfo : EIATTR_SPARSE_MMA_MASK
	.align		4
.L_8:
        /*0008*/ 	.byte	0x03, 0x50
        /*000a*/ 	.short	0x0000


	//----- nvinfo : EIATTR_MAXREG_COUNT
	.align		4
        /*000c*/ 	.byte	0x03, 0x1b
        /*000e*/ 	.short	0x00ff


	//----- nvinfo : EIATTR_EXTERNS
	.align		4
        /*0010*/ 	.byte	0x04, 0x0f
        /*0012*/ 	.short	(.L_10 - .L_9)


	//   ....[0]....
	.align		4
.L_9:
        /*0014*/ 	.word	index@(vprintf)


	//----- nvinfo : EIATTR_MERCURY_ISA_VERSION
	.align		4
.L_10:
        /*0018*/ 	.byte	0x03, 0x5f
        /*001a*/ 	.short	0x0101


	//----- nvinfo : EIATTR_VRC_CTA_INIT_COUNT
	.align		4
        /*001c*/ 	.byte	0x02, 0x4a
	.zero		1
	.zero		1


	//----- nvinfo : EIATTR_SYSCALL_OFFSETS
	.align		4
        /*0020*/ 	.byte	0x04, 0x46
        /*0022*/ 	.short	(.L_12 - .L_11)


	//   ....[0]....
.L_11:
        /*0024*/ 	.word	0x000000f0


	//----- nvinfo : EIATTR_EXIT_INSTR_OFFSETS
	.align		4
.L_12:
        /*0028*/ 	.byte	0x04, 0x1c
        /*002a*/ 	.short	(.L_14 - .L_13)


	//   ....[0]....
.L_13:
        /*002c*/ 	.word	0x00000100


	//----- nvinfo : EIATTR_SW_WAR
	.align		4
.L_14:
        /*0030*/ 	.byte	0x04, 0x36
        /*0032*/ 	.short	(.L_16 - .L_15)
.L_15:
        /*0034*/ 	.word	0x00000008
.L_16:


//--------------------- .nv.callgraph             --------------------------
	.section	.nv.callgraph,"",@"SHT_CUDA_CALLGRAPH"
	.align	4
	.sectionentsize	8
	.align		4
        /*0000*/ 	.word	0x00000000
	.align		4
        /*0004*/ 	.word	0xffffffff
	.align		4
        /*0008*/ 	.word	index@(_Z5hellov)
	.align		4
        /*000c*/ 	.word	index@(vprintf)
	.align		4
        /*0010*/ 	.word	0x00000000
	.align		4
        /*0014*/ 	.word	0xfffffffe
	.align		4
        /*0018*/ 	.word	0x00000000
	.align		4
        /*001c*/ 	.word	0xfffffffd
	.align		4
        /*0020*/ 	.word	0x00000000
	.align		4
        /*0024*/ 	.word	0xfffffffc


//--------------------- .nv.constant4             --------------------------
	.section	.nv.constant4,"a",@progbits
	.align	8
	.align		8
.nv.constant4:
        /*0000*/ 	.dword	vprintf
	.align		8
        /*0008*/ 	.dword	$str


//--------------------- .text._Z5hellov           --------------------------
	.section	.text._Z5hellov,"ax",@progbits
	.align	128
        .global         _Z5hellov
        .type           _Z5hellov,@function
        .size           _Z5hellov,(.L_x_2 - _Z5hellov)
        .other          _Z5hellov,@"STO_CUDA_ENTRY STV_DEFAULT"
_Z5hellov:
.text._Z5hellov:
[----:B------:R-:W0:Y:S01]  /*0000*/  LDC R1, c[0x0][0x37c] ;  /* 0x0000df00ff017b82 */ /* 0x000e220000000800 */
[----:B------:R-:W1:Y:S01]  /*0010*/  S2R R8, SR_CTAID.X ;  /* 0x0000000000087919 */ /* 0x000e620000002500 */
[----:B0-----:R-:W-:Y:S01]  /*0020*/  VIADD R1, R1, 0xfffffff8 ;  /* 0xfffffff801017836 */ /* 0x001fe20000000000 */
[----:B------:R-:W-:Y:S01]  /*0030*/  MOV R0, 0x0 ;  /* 0x0000000000007802 */ /* 0x000fe20000000f00 */
[----:B------:R-:W0:Y:S01]  /*0040*/  LDCU UR4, c[0x0][0x2f8] ;  /* 0x00005f00ff0477ac */ /* 0x000e220008000800 */
[----:B------:R-:W1:Y:S03]  /*0050*/  S2R R9, SR_TID.X ;  /* 0x0000000000097919 */ /* 0x000e660000002100 */
[----:B------:R2:W3:Y:S01]  /*0060*/  LDC.64 R2, c[0x4][R0] ;  /* 0x0100000000027b82 */ /* 0x0004e20000000a00 */
[----:B------:R-:W4:Y:S01]  /*0070*/  LDCU.64 UR6, c[0x4][0x8] ;  /* 0x01000100ff0677ac */ /* 0x000f220008000a00 */
[----:B------:R-:W5:Y:S01]  /*0080*/  LDCU UR5, c[0x0][0x2fc] ;  /* 0x00005f80ff0577ac */ /* 0x000f620008000800 */
[----:B0-----:R-:W-:Y:S01]  /*0090*/  IADD3 R6, P0, PT, R1, UR4, RZ ;  /* 0x0000000401067c10 */ /* 0x001fe2000ff1e0ff */
[----:B----4-:R-:W-:Y:S01]  /*00a0*/  IMAD.U32 R4, RZ, RZ, UR6 ;  /* 0x00000006ff047e24 */ /* 0x010fe2000f8e00ff */
[----:B------:R-:W-:-:S03]  /*00b0*/  MOV R5, UR7 ;  /* 0x0000000700057c02 */ /* 0x000fc60008000f00 */
[----:B-----5:R-:W-:Y:S01]  /*00c0*/  IMAD.X R7, RZ, RZ, UR5, P0 ;  /* 0x00000005ff077e24 */ /* 0x020fe200080e06ff */
[----:B-1----:R2:W-:Y:S07]  /*00d0*/  STL.64 [R1], R8 ;  /* 0x0000000801007387 */ /* 0x0025ee0000100a00 */
[----:B------:R-:W-:-:S07]  /*00e0*/  LEPC R20, `(.L_x_0) ;  /* 0x000000001014794e */ /* 0x000fce0000000000 */
[----:B--23--:R-:W-:Y:S05]  /*00f0*/  CALL.ABS.NOINC R2 ;  /* 0x0000000002007343 */ /* 0x00cfea0003c00000 */
.L_x_0:
[----:B------:R-:W-:Y:S05]  /*0100*/  EXIT ;  /* 0x000000000000794d */ /* 0x000fea0003800000 */
.L_x_1:
[----:B------:R-:W-:-:S00]  /*0110*/  BRA `(.L_x_1) ;  /* 0xfffffffc00fc7947 */ /* 0x000fc0000383ffff */
[----:B------:R-:W-:-:S00]  /*0120*/  NOP ;  /* 0x0000000000007918 */ /* 0x000fc00000000000 */
        /* <DEDUP_REMOVED lines=13> */
.L_x_2:


//--------------------- .nv.global.init           --------------------------
	.section	.nv.global.init,"aw",@progbits
.nv.global.init:
	.type		$str,@object
	.size		$str,(.L_0 - $str)
$str:
        /*0000*/ 	.byte	0x48, 0x65, 0x6c, 0x6c, 0x6f, 0x2c, 0x20, 0x57, 0x6f, 0x72, 0x6c, 0x64, 0x20, 0x66, 0x72, 0x6f
        /*0010*/ 	.byte	0x6d, 0x20, 0x62, 0x6c, 0x6f, 0x63, 0x6b, 0x3a, 0x20, 0x25, 0x64, 0x20, 0x2c, 0x74, 0x68, 0x72
        /*0020*/ 	.byte	0x65, 0x61, 0x64, 0x3a, 0x20, 0x25, 0x64, 0x0a, 0x00
.L_0:


//--------------------- .nv.shared.reserved.0     --------------------------
	.section	.nv.shared.reserved.0,"aw",@nobits
	.weak		__nv_reservedSMEM_offset_0_alias
	.size		__nv_reservedSMEM_offset_0_alias, 0, 64
	.other		__nv_reservedSMEM_offset_0_alias,@"STO_CUDA_RESERVED_SHARED STV_DEFAULT"
__nv_reservedSMEM_offset_0_alias:
	.zero		0
	.zero		64


//--------------------- .nv.constant0._Z5hellov   --------------------------
	.section	.nv.constant0._Z5hellov,"a",@progbits
	.sectionflags	@""
	.align	4
.nv.constant0._Z5hellov:
	.zero		896


//--------------------- SYMBOLS --------------------------

	.type		.nv.reservedSmem.offset0,@object
	.size		.nv.reservedSmem.offset0,0x4
	.type		vprintf,@function
